//
// Generated by NVIDIA NVVM Compiler
//
// Compiler Build ID: CL-36424714
// Cuda compilation tools, release 13.0, V13.0.88
// Based on NVVM 20.0.0
//

.version 9.0
.target sm_100
.address_size 64

	// .globl	_Z11calc_momentPiS_Pdi

.visible .entry _Z11calc_momentPiS_Pdi(
	.param .u64 .ptr .align 1 _Z11calc_momentPiS_Pdi_param_0,
	.param .u64 .ptr .align 1 _Z11calc_momentPiS_Pdi_param_1,
	.param .u64 .ptr .align 1 _Z11calc_momentPiS_Pdi_param_2,
	.param .u32 _Z11calc_momentPiS_Pdi_param_3
)
{
	.reg .pred 	%p<7>;
	.reg .b32 	%r<113>;
	.reg .b64 	%rd<62>;
	.reg .b64 	%fd<73>;

	ld.param.u64 	%rd5, [_Z11calc_momentPiS_Pdi_param_0];
	ld.param.u64 	%rd6, [_Z11calc_momentPiS_Pdi_param_1];
	ld.param.u64 	%rd4, [_Z11calc_momentPiS_Pdi_param_2];
	ld.param.u32 	%r15, [_Z11calc_momentPiS_Pdi_param_3];
	cvta.to.global.u64 	%rd1, %rd6;
	cvta.to.global.u64 	%rd2, %rd5;
	mov.u32 	%r1, %nctaid.x;
	mul.lo.s32 	%r16, %r1, 11;
	div.u32 	%r17, %r15, %r16;
	add.s32 	%r2, %r17, 1;
	setp.eq.s32 	%p1, %r2, 0;
	@%p1 bra 	$L__BB0_9;
	cvta.to.global.u64 	%rd3, %rd4;
	mov.u32 	%r19, %ntid.x;
	mov.u32 	%r20, %ntid.y;
	add.s32 	%r3, %r15, -2;
	mov.u32 	%r21, %nctaid.y;
	mul.lo.s32 	%r4, %r20, %r21;
	mul.lo.s32 	%r5, %r2, %r2;
	mul.lo.s32 	%r6, %r19, %r1;
	mov.u32 	%r22, %ctaid.y;
	mov.u32 	%r23, %tid.y;
	mad.lo.s32 	%r111, %r22, %r20, %r23;
	mov.u32 	%r24, %ctaid.x;
	mov.u32 	%r25, %tid.x;
	mad.lo.s32 	%r112, %r24, %r19, %r25;
	mov.b32 	%r110, 0;
$L__BB0_2:
	max.s32 	%r26, %r112, %r111;
	setp.gt.s32 	%p2, %r26, 516;
	@%p2 bra 	$L__BB0_8;
	add.s32 	%r27, %r3, %r111;
	add.s32 	%r28, %r3, %r112;
	rem.s32 	%r29, %r27, %r15;
	rem.s32 	%r30, %r28, %r15;
	mul.lo.s32 	%r31, %r29, %r15;
	add.s32 	%r32, %r31, %r30;
	mul.wide.s32 	%rd7, %r32, 4;
	add.s64 	%rd8, %rd2, %rd7;
	ld.global.u32 	%r33, [%rd8];
	cvt.rn.f64.s32 	%fd2, %r33;
	ld.global.f64 	%fd3, [%rd3];
	fma.rn.f64 	%fd4, %fd3, %fd2, 0d0000000000000000;
	add.s32 	%r34, %r28, 1;
	rem.s32 	%r35, %r34, %r15;
	add.s32 	%r36, %r31, %r35;
	mul.wide.s32 	%rd9, %r36, 4;
	add.s64 	%rd10, %rd2, %rd9;
	ld.global.u32 	%r37, [%rd10];
	cvt.rn.f64.s32 	%fd5, %r37;
	ld.global.f64 	%fd6, [%rd3+8];
	fma.rn.f64 	%fd7, %fd6, %fd5, %fd4;
	add.s32 	%r38, %r15, %r112;
	rem.s32 	%r39, %r38, %r15;
	add.s32 	%r40, %r31, %r39;
	mul.wide.s32 	%rd11, %r40, 4;
	add.s64 	%rd12, %rd2, %rd11;
	ld.global.u32 	%r41, [%rd12];
	cvt.rn.f64.s32 	%fd8, %r41;
	ld.global.f64 	%fd9, [%rd3+16];
	fma.rn.f64 	%fd10, %fd9, %fd8, %fd7;
	add.s32 	%r42, %r28, 3;
	rem.s32 	%r43, %r42, %r15;
	add.s32 	%r44, %r31, %r43;
	mul.wide.s32 	%rd13, %r44, 4;
	add.s64 	%rd14, %rd2, %rd13;
	ld.global.u32 	%r45, [%rd14];
	cvt.rn.f64.s32 	%fd11, %r45;
	ld.global.f64 	%fd12, [%rd3+24];
	fma.rn.f64 	%fd13, %fd12, %fd11, %fd10;
	add.s32 	%r46, %r28, 4;
	rem.s32 	%r47, %r46, %r15;
	add.s32 	%r48, %r31, %r47;
	mul.wide.s32 	%rd15, %r48, 4;
	add.s64 	%rd16, %rd2, %rd15;
	ld.global.u32 	%r49, [%rd16];
	cvt.rn.f64.s32 	%fd14, %r49;
	ld.global.f64 	%fd15, [%rd3+32];
	fma.rn.f64 	%fd16, %fd15, %fd14, %fd13;
	add.s32 	%r50, %r27, 1;
	rem.s32 	%r51, %r50, %r15;
	mul.lo.s32 	%r52, %r51, %r15;
	add.s32 	%r53, %r52, %r30;
	mul.wide.s32 	%rd17, %r53, 4;
	add.s64 	%rd18, %rd2, %rd17;
	ld.global.u32 	%r54, [%rd18];
	cvt.rn.f64.s32 	%fd17, %r54;
	ld.global.f64 	%fd18, [%rd3+40];
	fma.rn.f64 	%fd19, %fd18, %fd17, %fd16;
	add.s32 	%r55, %r52, %r35;
	mul.wide.s32 	%rd19, %r55, 4;
	add.s64 	%rd20, %rd2, %rd19;
	ld.global.u32 	%r56, [%rd20];
	cvt.rn.f64.s32 	%fd20, %r56;
	ld.global.f64 	%fd21, [%rd3+48];
	fma.rn.f64 	%fd22, %fd21, %fd20, %fd19;
	add.s32 	%r57, %r52, %r39;
	mul.wide.s32 	%rd21, %r57, 4;
	add.s64 	%rd22, %rd2, %rd21;
	ld.global.u32 	%r58, [%rd22];
	cvt.rn.f64.s32 	%fd23, %r58;
	ld.global.f64 	%fd24, [%rd3+56];
	fma.rn.f64 	%fd25, %fd24, %fd23, %fd22;
	add.s32 	%r59, %r52, %r43;
	mul.wide.s32 	%rd23, %r59, 4;
	add.s64 	%rd24, %rd2, %rd23;
	ld.global.u32 	%r60, [%rd24];
	cvt.rn.f64.s32 	%fd26, %r60;
	ld.global.f64 	%fd27, [%rd3+64];
	fma.rn.f64 	%fd28, %fd27, %fd26, %fd25;
	add.s32 	%r61, %r52, %r47;
	mul.wide.s32 	%rd25, %r61, 4;
	add.s64 	%rd26, %rd2, %rd25;
	ld.global.u32 	%r62, [%rd26];
	cvt.rn.f64.s32 	%fd29, %r62;
	ld.global.f64 	%fd30, [%rd3+72];
	fma.rn.f64 	%fd31, %fd30, %fd29, %fd28;
	add.s32 	%r63, %r15, %r111;
	rem.s32 	%r64, %r63, %r15;
	mul.lo.s32 	%r65, %r64, %r15;
	add.s32 	%r66, %r65, %r30;
	mul.wide.s32 	%rd27, %r66, 4;
	add.s64 	%rd28, %rd2, %rd27;
	ld.global.u32 	%r67, [%rd28];
	cvt.rn.f64.s32 	%fd32, %r67;
	ld.global.f64 	%fd33, [%rd3+80];
	fma.rn.f64 	%fd34, %fd33, %fd32, %fd31;
	add.s32 	%r68, %r65, %r35;
	mul.wide.s32 	%rd29, %r68, 4;
	add.s64 	%rd30, %rd2, %rd29;
	ld.global.u32 	%r69, [%rd30];
	cvt.rn.f64.s32 	%fd35, %r69;
	ld.global.f64 	%fd36, [%rd3+88];
	fma.rn.f64 	%fd37, %fd36, %fd35, %fd34;
	add.s32 	%r70, %r65, %r43;
	mul.wide.s32 	%rd31, %r70, 4;
	add.s64 	%rd32, %rd2, %rd31;
	ld.global.u32 	%r71, [%rd32];
	cvt.rn.f64.s32 	%fd38, %r71;
	ld.global.f64 	%fd39, [%rd3+104];
	fma.rn.f64 	%fd40, %fd39, %fd38, %fd37;
	add.s32 	%r72, %r65, %r47;
	mul.wide.s32 	%rd33, %r72, 4;
	add.s64 	%rd34, %rd2, %rd33;
	ld.global.u32 	%r73, [%rd34];
	cvt.rn.f64.s32 	%fd41, %r73;
	ld.global.f64 	%fd42, [%rd3+112];
	fma.rn.f64 	%fd43, %fd42, %fd41, %fd40;
	add.s32 	%r74, %r27, 3;
	rem.s32 	%r75, %r74, %r15;
	mul.lo.s32 	%r76, %r75, %r15;
	add.s32 	%r77, %r76, %r30;
	mul.wide.s32 	%rd35, %r77, 4;
	add.s64 	%rd36, %rd2, %rd35;
	ld.global.u32 	%r78, [%rd36];
	cvt.rn.f64.s32 	%fd44, %r78;
	ld.global.f64 	%fd45, [%rd3+120];
	fma.rn.f64 	%fd46, %fd45, %fd44, %fd43;
	add.s32 	%r79, %r76, %r35;
	mul.wide.s32 	%rd37, %r79, 4;
	add.s64 	%rd38, %rd2, %rd37;
	ld.global.u32 	%r80, [%rd38];
	cvt.rn.f64.s32 	%fd47, %r80;
	ld.global.f64 	%fd48, [%rd3+128];
	fma.rn.f64 	%fd49, %fd48, %fd47, %fd46;
	add.s32 	%r81, %r76, %r39;
	mul.wide.s32 	%rd39, %r81, 4;
	add.s64 	%rd40, %rd2, %rd39;
	ld.global.u32 	%r82, [%rd40];
	cvt.rn.f64.s32 	%fd50, %r82;
	ld.global.f64 	%fd51, [%rd3+136];
	fma.rn.f64 	%fd52, %fd51, %fd50, %fd49;
	add.s32 	%r83, %r76, %r43;
	mul.wide.s32 	%rd41, %r83, 4;
	add.s64 	%rd42, %rd2, %rd41;
	ld.global.u32 	%r84, [%rd42];
	cvt.rn.f64.s32 	%fd53, %r84;
	ld.global.f64 	%fd54, [%rd3+144];
	fma.rn.f64 	%fd55, %fd54, %fd53, %fd52;
	add.s32 	%r85, %r76, %r47;
	mul.wide.s32 	%rd43, %r85, 4;
	add.s64 	%rd44, %rd2, %rd43;
	ld.global.u32 	%r86, [%rd44];
	cvt.rn.f64.s32 	%fd56, %r86;
	ld.global.f64 	%fd57, [%rd3+152];
	fma.rn.f64 	%fd58, %fd57, %fd56, %fd55;
	add.s32 	%r87, %r27, 4;
	rem.s32 	%r88, %r87, %r15;
	mul.lo.s32 	%r89, %r88, %r15;
	add.s32 	%r90, %r89, %r30;
	mul.wide.s32 	%rd45, %r90, 4;
	add.s64 	%rd46, %rd2, %rd45;
	ld.global.u32 	%r91, [%rd46];
	cvt.rn.f64.s32 	%fd59, %r91;
	ld.global.f64 	%fd60, [%rd3+160];
	fma.rn.f64 	%fd61, %fd60, %fd59, %fd58;
	add.s32 	%r92, %r89, %r35;
	mul.wide.s32 	%rd47, %r92, 4;
	add.s64 	%rd48, %rd2, %rd47;
	ld.global.u32 	%r93, [%rd48];
	cvt.rn.f64.s32 	%fd62, %r93;
	ld.global.f64 	%fd63, [%rd3+168];
	fma.rn.f64 	%fd64, %fd63, %fd62, %fd61;
	add.s32 	%r94, %r89, %r39;
	mul.wide.s32 	%rd49, %r94, 4;
	add.s64 	%rd50, %rd2, %rd49;
	ld.global.u32 	%r95, [%rd50];
	cvt.rn.f64.s32 	%fd65, %r95;
	ld.global.f64 	%fd66, [%rd3+176];
	fma.rn.f64 	%fd67, %fd66, %fd65, %fd64;
	add.s32 	%r96, %r89, %r43;
	mul.wide.s32 	%rd51, %r96, 4;
	add.s64 	%rd52, %rd2, %rd51;
	ld.global.u32 	%r97, [%rd52];
	cvt.rn.f64.s32 	%fd68, %r97;
	ld.global.f64 	%fd69, [%rd3+184];
	fma.rn.f64 	%fd70, %fd69, %fd68, %fd67;
	add.s32 	%r98, %r89, %r47;
	mul.wide.s32 	%rd53, %r98, 4;
	add.s64 	%rd54, %rd2, %rd53;
	ld.global.u32 	%r99, [%rd54];
	cvt.rn.f64.s32 	%fd71, %r99;
	ld.global.f64 	%fd72, [%rd3+192];
	fma.rn.f64 	%fd1, %fd72, %fd71, %fd70;
	setp.leu.f64 	%p3, %fd1, 0d3F1A36E2EB1C432D;
	@%p3 bra 	$L__BB0_5;
	mad.lo.s32 	%r104, %r111, %r15, %r112;
	mul.wide.s32 	%rd60, %r104, 4;
	add.s64 	%rd61, %rd1, %rd60;
	mov.b32 	%r105, 1;
	st.global.u32 	[%rd61], %r105;
	bra.uni 	$L__BB0_8;
$L__BB0_5:
	setp.geu.f64 	%p4, %fd1, 0dBF1A36E2EB1C432D;
	@%p4 bra 	$L__BB0_7;
	mad.lo.s32 	%r102, %r111, %r15, %r112;
	mul.wide.s32 	%rd58, %r102, 4;
	add.s64 	%rd59, %rd1, %rd58;
	mov.b32 	%r103, -1;
	st.global.u32 	[%rd59], %r103;
	bra.uni 	$L__BB0_8;
$L__BB0_7:
	mad.lo.s32 	%r100, %r111, %r15, %r112;
	mul.wide.s32 	%rd55, %r100, 4;
	add.s64 	%rd56, %rd2, %rd55;
	ld.global.u32 	%r101, [%rd56];
	add.s64 	%rd57, %rd1, %rd55;
	st.global.u32 	[%rd57], %r101;
$L__BB0_8:
	add.s32 	%r106, %r112, %r6;
	div.s32 	%r107, %r106, %r15;
	setp.gt.s32 	%p5, %r107, 0;
	selp.b32 	%r108, %r4, 0, %p5;
	add.s32 	%r111, %r108, %r111;
	mul.lo.s32 	%r109, %r107, %r15;
	sub.s32 	%r112, %r106, %r109;
	add.s32 	%r110, %r110, 1;
	setp.lt.u32 	%p6, %r110, %r5;
	@%p6 bra 	$L__BB0_2;
$L__BB0_9:
	ret;

}


// ===== COMPILED SASS (sm_100) =====

	.target	sm_100

	.elftype	@"ET_EXEC"


//--------------------- .note.nv.tkinfo           --------------------------
	.section	.note.nv.tkinfo,"",@"SHT_NOTE"
	.sectionflags	@"SHF_NOTE_NV_TKINFO"
	.tkinfo
        /*0018*/ 	.word	0x00000002
        /*0030*/ 	.string	""
        /*0030*/ 	.string	"ptxas"
        /*0030*/ 	.string	"Cuda compilation tools, release 13.0, V13.0.88"
        /*0030*/ 	.string	"Build cuda_13.0.r13.0/compiler.36424714_0"
        /*0030*/ 	.string	"-arch sm_100 -m 64 "



//--------------------- .note.nv.cuinfo           --------------------------
	.section	.note.nv.cuinfo,"",@"SHT_NOTE"
	.sectionflags	@"SHF_NOTE_NV_CUINFO"
        /*0018*/ 	.short	0x0002
        /*001a*/ 	.short	0x0064
        /*001c*/ 	.short	0x0082
	.zero		2


//--------------------- .nv.info                  --------------------------
	.section	.nv.info,"",@"SHT_CUDA_INFO"
	.align	4


	//----- nvinfo : EIATTR_REGCOUNT
	.align		4
        /*0000*/ 	.byte	0x04, 0x2f
        /*0002*/ 	.short	(.L_1 - .L_0)
	.align		4
.L_0:
        /*0004*/ 	.word	index@(_Z11calc_momentPiS_Pdi)
        /*0008*/ 	.word	0x00000020


	//----- nvinfo : EIATTR_FRAME_SIZE
	.align		4
.L_1:
        /*000c*/ 	.byte	0x04, 0x11
        /*000e*/ 	.short	(.L_3 - .L_2)
	.align		4
.L_2:
        /*0010*/ 	.word	index@(_Z11calc_momentPiS_Pdi)
        /*0014*/ 	.word	0x00000000


	//----- nvinfo : EIATTR_MIN_STACK_SIZE
	.align		4
.L_3:
        /*0018*/ 	.byte	0x04, 0x12
        /*001a*/ 	.short	(.L_5 - .L_4)
	.align		4
.L_4:
        /*001c*/ 	.word	index@(_Z11calc_momentPiS_Pdi)
        /*0020*/ 	.word	0x00000000
.L_5:


//--------------------- .nv.compat                --------------------------
	.section	.nv.compat,"",@"SHT_CUDA_COMPAT_INFO"
	.align	4
        /*0000*/ 	.byte	0x02, 0x09, 0x00, 0x00, 0x02, 0x02, 0x01, 0x00, 0x02, 0x05, 0x05, 0x00, 0x03, 0x07, 0x01, 0x01
        /*0010*/ 	.byte	0x02, 0x03, 0x00, 0x00, 0x02, 0x06, 0x01, 0x00, 0x04, 0x0b, 0x08, 0x00, 0x01, 0x00, 0x00, 0x00
        /*0020*/ 	.byte	0x00, 0x00, 0x00, 0x00


//--------------------- .nv.info._Z11calc_momentPiS_Pdi --------------------------
	.section	.nv.info._Z11calc_momentPiS_Pdi,"",@"SHT_CUDA_INFO"
	.sectionflags	@""
	.align	4


	//----- nvinfo : EIATTR_CUDA_API_VERSION
	.align		4
        /*0000*/ 	.byte	0x04, 0x37
        /*0002*/ 	.short	(.L_7 - .L_6)
.L_6:
        /*0004*/ 	.word	0x00000082


	//----- nvinfo : EIATTR_KPARAM_INFO
	.align		4
.L_7:
        /*0008*/ 	.byte	0x04, 0x17
        /*000a*/ 	.short	(.L_9 - .L_8)
.L_8:
        /*000c*/ 	.word	0x00000000
        /*0010*/ 	.short	0x0003
        /*0012*/ 	.short	0x0018
        /*0014*/ 	.byte	0x00, 0xf0, 0x11, 0x00


	//----- nvinfo : EIATTR_KPARAM_INFO
	.align		4
.L_9:
        /*0018*/ 	.byte	0x04, 0x17
        /*001a*/ 	.short	(.L_11 - .L_10)
.L_10:
        /*001c*/ 	.word	0x00000000
        /*0020*/ 	.short	0x0002
        /*0022*/ 	.short	0x0010
        /*0024*/ 	.byte	0x00, 0xf5, 0x21, 0x00


	//----- nvinfo : EIATTR_KPARAM_INFO
	.align		4
.L_11:
        /*0028*/ 	.byte	0x04, 0x17
        /*002a*/ 	.short	(.L_13 - .L_12)
.L_12:
        /*002c*/ 	.word	0x00000000
        /*0030*/ 	.short	0x0001
        /*0032*/ 	.short	0x0008
        /*0034*/ 	.byte	0x00, 0xf5, 0x21, 0x00


	//----- nvinfo : EIATTR_KPARAM_INFO
	.align		4
.L_13:
        /*0038*/ 	.byte	0x04, 0x17
        /*003a*/ 	.short	(.L_15 - .L_14)
.L_14:
        /*003c*/ 	.word	0x00000000
        /*0040*/ 	.short	0x0000
        /*0042*/ 	.short	0x0000
        /*0044*/ 	.byte	0x00, 0xf5, 0x21, 0x00


	//----- nvinfo : EIATTR_SPARSE_MMA_MASK
	.align		4
.L_15:
        /*0048*/ 	.byte	0x03, 0x50
        /*004a*/ 	.short	0x0000


	//----- nvinfo : EIATTR_MAXREG_COUNT
	.align		4
        /*004c*/ 	.byte	0x03, 0x1b
        /*004e*/ 	.short	0x00ff


	//----- nvinfo : EIATTR_MERCURY_ISA_VERSION
	.align		4
        /*0050*/ 	.byte	0x03, 0x5f
        /*0052*/ 	.short	0x0101


	//----- nvinfo : EIATTR_VRC_CTA_INIT_COUNT
	.align		4
        /*0054*/ 	.byte	0x02, 0x4a
	.zero		1
	.zero		1


	//----- nvinfo : EIATTR_EXIT_INSTR_OFFSETS
	.align		4
        /*0058*/ 	.byte	0x04, 0x1c
        /*005a*/ 	.short	(.L_17 - .L_16)


	//   ....[0]....
.L_16:
        /*005c*/ 	.word	0x00000180


	//   ....[1]....
        /*0060*/ 	.word	0x000017f0


	//----- nvinfo : EIATTR_CRS_STACK_SIZE
	.align		4
.L_17:
        /*0064*/ 	.byte	0x04, 0x1e
        /*0066*/ 	.short	(.L_19 - .L_18)
.L_18:
        /*0068*/ 	.word	0x00000000


	//----- nvinfo : EIATTR_CBANK_PARAM_SIZE
	.align		4
.L_19:
        /*006c*/ 	.byte	0x03, 0x19
        /*006e*/ 	.short	0x001c


	//----- nvinfo : EIATTR_PARAM_CBANK
	.align		4
        /*0070*/ 	.byte	0x04, 0x0a
        /*0072*/ 	.short	(.L_21 - .L_20)
	.align		4
.L_20:
        /*0074*/ 	.word	index@(.nv.constant0._Z11calc_momentPiS_Pdi)
        /*0078*/ 	.short	0x0380
        /*007a*/ 	.short	0x001c


	//----- nvinfo : EIATTR_SW_WAR
	.align		4
.L_21:
        /*007c*/ 	.byte	0x04, 0x36
        /*007e*/ 	.short	(.L_23 - .L_22)
.L_22:
        /*0080*/ 	.word	0x00000008
.L_23:


//--------------------- .nv.callgraph             --------------------------
	.section	.nv.callgraph,"",@"SHT_CUDA_CALLGRAPH"
	.align	4
	.sectionentsize	8
	.align		4
        /*0000*/ 	.word	0x00000000
	.align		4
        /*0004*/ 	.word	0xffffffff
	.align		4
        /*0008*/ 	.word	0x00000000
	.align		4
        /*000c*/ 	.word	0xfffffffe
	.align		4
        /*0010*/ 	.word	0x00000000
	.align		4
        /*0014*/ 	.word	0xfffffffd
	.align		4
        /*0018*/ 	.word	0x00000000
	.align		4
        /*001c*/ 	.word	0xfffffffc


//--------------------- .text._Z11calc_momentPiS_Pdi --------------------------
	.section	.text._Z11calc_momentPiS_Pdi,"ax",@progbits
	.align	128
        .global         _Z11calc_momentPiS_Pdi
        .type           _Z11calc_momentPiS_Pdi,@function
        .size           _Z11calc_momentPiS_Pdi,(.L_x_4 - _Z11calc_momentPiS_Pdi)
        .other          _Z11calc_momentPiS_Pdi,@"STO_CUDA_ENTRY STV_DEFAULT"
_Z11calc_momentPiS_Pdi:
.text._Z11calc_momentPiS_Pdi:
[----:B------:R-:W-:Y:S01]  /*0000*/  LDC R1, c[0x0][0x37c] ;  /* 0x0000df00ff017b82 */ /* 0x000fe20000000800 */
[----:B------:R-:W0:Y:S07]  /*0010*/  LDCU UR5, c[0x0][0x370] ;  /* 0x00006e00ff0577ac */ /* 0x000e2e0008000800 */
[----:B------:R-:W1:Y:S01]  /*0020*/  LDC R8, c[0x0][0x398] ;  /* 0x0000e600ff087b82 */ /* 0x000e620000000800 */
[----:B0-----:R-:W-:-:S06]  /*0030*/  UIMAD UR4, UR5, 0xb, URZ ;  /* 0x0000000b050478a4 */ /* 0x001fcc000f8e02ff */
[----:B------:R-:W-:Y:S01]  /*0040*/  IMAD R5, RZ, RZ, -UR4 ;  /* 0x80000004ff057e24 */ /* 0x000fe2000f8e02ff */
[----:B------:R-:W-:Y:S02]  /*0050*/  ISETP.NE.U32.AND P2, PT, RZ, UR4, PT ;  /* 0x00000004ff007c0c */ /* 0x000fe4000bf45070 */
[----:B------:R-:W0:Y:S08]  /*0060*/  I2F.U32.RP R0, UR4 ;  /* 0x0000000400007d06 */ /* 0x000e300008209000 */
[----:B0-----:R-:W0:Y:S02]  /*0070*/  MUFU.RCP R0, R0 ;  /* 0x0000000000007308 */ /* 0x001e240000001000 */
[----:B0-----:R-:W-:-:S06]  /*0080*/  IADD3 R2, PT, PT, R0, 0xffffffe, RZ ;  /* 0x0ffffffe00027810 */ /* 0x001fcc0007ffe0ff */
[----:B------:R0:W2:Y:S02]  /*0090*/  F2I.FTZ.U32.TRUNC.NTZ R3, R2 ;  /* 0x0000000200037305 */ /* 0x0000a4000021f000 */
[----:B0-----:R-:W-:Y:S02]  /*00a0*/  HFMA2 R2, -RZ, RZ, 0, 0 ;  /* 0x00000000ff027431 */ /* 0x001fe400000001ff */
[----:B--2---:R-:W-:-:S04]  /*00b0*/  IMAD R5, R5, R3, RZ ;  /* 0x0000000305057224 */ /* 0x004fc800078e02ff */
[----:B------:R-:W-:-:S06]  /*00c0*/  IMAD.HI.U32 R3, R3, R5, R2 ;  /* 0x0000000503037227 */ /* 0x000fcc00078e0002 */
[----:B-1----:R-:W-:-:S04]  /*00d0*/  IMAD.HI.U32 R3, R3, R8, RZ ;  /* 0x0000000803037227 */ /* 0x002fc800078e00ff */
[----:B------:R-:W-:-:S04]  /*00e0*/  IMAD.MOV R5, RZ, RZ, -R3 ;  /* 0x000000ffff057224 */ /* 0x000fc800078e0a03 */
[----:B------:R-:W-:-:S05]  /*00f0*/  IMAD R0, R5, UR4, R8 ;  /* 0x0000000405007c24 */ /* 0x000fca000f8e0208 */
[----:B------:R-:W-:-:S13]  /*0100*/  ISETP.GE.U32.AND P0, PT, R0, UR4, PT ;  /* 0x0000000400007c0c */ /* 0x000fda000bf06070 */
[----:B------:R-:W-:Y:S01]  /*0110*/  @P0 IADD3 R0, PT, PT, R0, -UR4, RZ ;  /* 0x8000000400000c10 */ /* 0x000fe2000fffe0ff */
[----:B------:R-:W-:-:S03]  /*0120*/  @P0 VIADD R3, R3, 0x1 ;  /* 0x0000000103030836 */ /* 0x000fc60000000000 */
[----:B------:R-:W-:-:S13]  /*0130*/  ISETP.GE.U32.AND P1, PT, R0, UR4, PT ;  /* 0x0000000400007c0c */ /* 0x000fda000bf26070 */
[----:B------:R-:W-:Y:S02]  /*0140*/  @P1 IADD3 R3, PT, PT, R3, 0x1, RZ ;  /* 0x0000000103031810 */ /* 0x000fe40007ffe0ff */
[----:B------:R-:W-:-:S05]  /*0150*/  @!P2 LOP3.LUT R3, RZ, UR4, RZ, 0x33, !PT ;  /* 0x00000004ff03ac12 */ /* 0x000fca000f8e33ff */
[----:B------:R-:W-:-:S05]  /*0160*/  VIADD R2, R3, 0x1 ;  /* 0x0000000103027836 */ /* 0x000fca0000000000 */
[----:B------:R-:W-:-:S13]  /*0170*/  ISETP.NE.AND P0, PT, R2, RZ, PT ;  /* 0x000000ff0200720c */ /* 0x000fda0003f05270 */
[----:B------:R-:W-:Y:S05]  /*0180*/  @!P0 EXIT ;  /* 0x000000000000894d */ /* 0x000fea0003800000 */
[----:B------:R-:W0:Y:S01]  /*0190*/  S2R R0, SR_CTAID.X ;  /* 0x0000000000007919 */ /* 0x000e220000002500 */
[----:B------:R-:W1:Y:S01]  /*01a0*/  LDCU UR4, c[0x0][0x360] ;  /* 0x00006c00ff0477ac */ /* 0x000e620008000800 */
[----:B------:R-:W-:Y:S01]  /*01b0*/  ISETP.NE.AND P0, PT, R8, RZ, PT ;  /* 0x000000ff0800720c */ /* 0x000fe20003f05270 */
[----:B------:R-:W-:Y:S01]  /*01c0*/  IMAD R2, R2, R2, RZ ;  /* 0x0000000202027224 */ /* 0x000fe200078e02ff */
[----:B------:R-:W0:Y:S01]  /*01d0*/  S2R R5, SR_TID.X ;  /* 0x0000000000057919 */ /* 0x000e220000002100 */
[----:B------:R-:W2:Y:S01]  /*01e0*/  LDCU UR6, c[0x0][0x364] ;  /* 0x00006c80ff0677ac */ /* 0x000ea20008000800 */
[----:B------:R-:W2:Y:S01]  /*01f0*/  LDC R6, c[0x0][0x374] ;  /* 0x0000dd00ff067b82 */ /* 0x000ea20000000800 */
[----:B------:R-:W3:Y:S01]  /*0200*/  S2R R3, SR_CTAID.Y ;  /* 0x0000000000037919 */ /* 0x000ee20000002600 */
[----:B------:R-:W4:Y:S01]  /*0210*/  LDCU.64 UR8, c[0x0][0x358] ;  /* 0x00006b00ff0877ac */ /* 0x000f220008000a00 */
[----:B------:R-:W3:Y:S01]  /*0220*/  S2R R4, SR_TID.Y ;  /* 0x0000000000047919 */ /* 0x000ee20000002200 */
[----:B-1----:R-:W-:Y:S01]  /*0230*/  UIMAD UR5, UR5, UR4, URZ ;  /* 0x00000004050572a4 */ /* 0x002fe2000f8e02ff */
[----:B--2---:R-:W-:-:S02]  /*0240*/  IMAD R6, R6, UR6, RZ ;  /* 0x0000000606067c24 */ /* 0x004fc4000f8e02ff */
[----:B0-----:R-:W-:Y:S01]  /*0250*/  IMAD R0, R0, UR4, R5 ;  /* 0x0000000400007c24 */ /* 0x001fe2000f8e0205 */
[----:B------:R-:W-:Y:S01]  /*0260*/  LOP3.LUT R5, RZ, R8, RZ, 0x33, !PT ;  /* 0x00000008ff057212 */ /* 0x000fe200078e33ff */
[----:B------:R-:W-:Y:S01]  /*0270*/  UMOV UR4, URZ ;  /* 0x000000ff00047c82 */ /* 0x000fe20008000000 */
[----:B---3--:R-:W-:Y:S01]  /*0280*/  IMAD R3, R3, UR6, R4 ;  /* 0x0000000603037c24 */ /* 0x008fe2000f8e0204 */
[----:B----4-:R-:W-:-:S07]  /*0290*/  IADD3 R4, PT, PT, R8, -0x2, RZ ;  /* 0xfffffffe08047810 */ /* 0x010fce0007ffe0ff */
.L_x_2:
[----:B------:R-:W-:Y:S01]  /*02a0*/  VIMNMX R7, PT, PT, R0, R3, !PT ;  /* 0x0000000300077248 */ /* 0x000fe20007fe0100 */
[----:B------:R-:W-:Y:S03]  /*02b0*/  BSSY.RECONVERGENT B0, `(.L_x_0) ;  /* 0x0000132000007945 */ /* 0x000fe60003800200 */
[----:B------:R-:W-:-:S13]  /*02c0*/  ISETP.GT.AND P1, PT, R7, 0x204, PT ;  /* 0x000002040700780c */ /* 0x000fda0003f24270 */
[----:B------:R-:W-:Y:S05]  /*02d0*/  @P1 BRA `(.L_x_1) ;  /* 0x0000001000bc1947 */ /* 0x000fea0003800000 */
[----:B------:R-:W0:Y:S01]  /*02e0*/  LDC R7, c[0x0][0x398] ;  /* 0x0000e600ff077b82 */ /* 0x000e220000000800 */
[C---:B------:R-:W-:Y:S01]  /*02f0*/  IADD3 R8, PT, PT, R4.reuse, R0, RZ ;  /* 0x0000000004087210 */ /* 0x040fe20007ffe0ff */
[----:B------:R-:W-:-:S03]  /*0300*/  IMAD.IADD R11, R4, 0x1, R3 ;  /* 0x00000001040b7824 */ /* 0x000fc600078e0203 */
[----:B------:R-:W-:Y:S02]  /*0310*/  ISETP.GE.AND P2, PT, R8, RZ, PT ;  /* 0x000000ff0800720c */ /* 0x000fe40003f46270 */
[----:B------:R-:W-:Y:S02]  /*0320*/  IABS R14, R11 ;  /* 0x0000000b000e7213 */ /* 0x000fe40000000000 */
[----:B0-----:R-:W-:-:S04]  /*0330*/  IABS R23, R7 ;  /* 0x0000000700177213 */ /* 0x001fc80000000000 */
[----:B------:R-:W0:Y:S08]  /*0340*/  I2F.RP R5, R23 ;  /* 0x0000001700057306 */ /* 0x000e300000209400 */
[----:B0-----:R-:W0:Y:S02]  /*0350*/  MUFU.RCP R5, R5 ;  /* 0x0000000500057308 */ /* 0x001e240000001000 */
[----:B0-----:R-:W-:-:S06]  /*0360*/  VIADD R12, R5, 0xffffffe ;  /* 0x0ffffffe050c7836 */ /* 0x001fcc0000000000 */
[----:B------:R0:W1:Y:S02]  /*0370*/  F2I.FTZ.U32.TRUNC.NTZ R13, R12 ;  /* 0x0000000c000d7305 */ /* 0x000064000021f000 */
[----:B0-----:R-:W-:Y:S01]  /*0380*/  IMAD.MOV.U32 R12, RZ, RZ, RZ ;  /* 0x000000ffff0c7224 */ /* 0x001fe200078e00ff */
[----:B-1----:R-:W-:-:S05]  /*0390*/  IADD3 R10, PT, PT, RZ, -R13, RZ ;  /* 0x8000000dff0a7210 */ /* 0x002fca0007ffe0ff */
[----:B------:R-:W-:Y:S01]  /*03a0*/  IMAD R9, R10, R23, RZ ;  /* 0x000000170a097224 */ /* 0x000fe200078e02ff */
[----:B------:R-:W-:-:S03]  /*03b0*/  IABS R10, R8 ;  /* 0x00000008000a7213 */ /* 0x000fc60000000000 */
[----:B------:R-:W-:Y:S01]  /*03c0*/  IMAD.HI.U32 R9, R13, R9, R12 ;  /* 0x000000090d097227 */ /* 0x000fe200078e000c */
[----:B------:R-:W-:-:S05]  /*03d0*/  MOV R12, R10 ;  /* 0x0000000a000c7202 */ /* 0x000fca0000000f00 */
[----:B------:R-:W-:-:S04]  /*03e0*/  IMAD.HI.U32 R5, R9, R14, RZ ;  /* 0x0000000e09057227 */ /* 0x000fc800078e00ff */
[----:B------:R-:W-:-:S04]  /*03f0*/  IMAD.HI.U32 R10, R9, R12, RZ ;  /* 0x0000000c090a7227 */ /* 0x000fc800078e00ff */
[----:B------:R-:W-:Y:S01]  /*0400*/  IMAD.MOV R5, RZ, RZ, -R5 ;  /* 0x000000ffff057224 */ /* 0x000fe200078e0a05 */
[----:B------:R-:W-:-:S03]  /*0410*/  IADD3 R13, PT, PT, -R10, RZ, RZ ;  /* 0x000000ff0a0d7210 */ /* 0x000fc60007ffe1ff */
[C---:B------:R-:W-:Y:S01]  /*0420*/  IMAD R10, R23.reuse, R5, R14 ;  /* 0x00000005170a7224 */ /* 0x040fe200078e020e */
[----:B------:R-:W-:Y:S01]  /*0430*/  LOP3.LUT R5, RZ, R7, RZ, 0x33, !PT ;  /* 0x00000007ff057212 */ /* 0x000fe200078e33ff */
[C---:B------:R-:W-:Y:S02]  /*0440*/  IMAD R14, R23.reuse, R13, R12 ;  /* 0x0000000d170e7224 */ /* 0x040fe400078e020c */
[----:B------:R-:W0:Y:S01]  /*0450*/  LDC.64 R12, c[0x0][0x380] ;  /* 0x0000e000ff0c7b82 */ /* 0x000e220000000a00 */
[C---:B------:R-:W-:Y:S02]  /*0460*/  ISETP.GT.U32.AND P0, PT, R23.reuse, R10, PT ;  /* 0x0000000a1700720c */ /* 0x040fe40003f04070 */
[----:B------:R-:W-:-:S11]  /*0470*/  ISETP.GT.U32.AND P1, PT, R23, R14, PT ;  /* 0x0000000e1700720c */ /* 0x000fd60003f24070 */
[----:B------:R-:W-:Y:S02]  /*0480*/  @!P0 IMAD.IADD R10, R10, 0x1, -R23 ;  /* 0x000000010a0a8824 */ /* 0x000fe400078e0a17 */
[----:B------:R-:W-:Y:S02]  /*0490*/  @!P1 IADD3 R14, PT, PT, R14, -R23, RZ ;  /* 0x800000170e0e9210 */ /* 0x000fe40007ffe0ff */
[----:B------:R-:W-:Y:S02]  /*04a0*/  ISETP.GE.AND P1, PT, R11, RZ, PT ;  /* 0x000000ff0b00720c */ /* 0x000fe40003f26270 */
[C---:B------:R-:W-:Y:S02]  /*04b0*/  ISETP.GT.U32.AND P0, PT, R23.reuse, R10, PT ;  /* 0x0000000a1700720c */ /* 0x040fe40003f04070 */
[----:B------:R-:W-:-:S11]  /*04c0*/  ISETP.GT.U32.AND P3, PT, R23, R14, PT ;  /* 0x0000000e1700720c */ /* 0x000fd60003f64070 */
[----:B------:R-:W-:Y:S01]  /*04d0*/  @!P0 IMAD.IADD R10, R10, 0x1, -R23 ;  /* 0x000000010a0a8824 */ /* 0x000fe200078e0a17 */
[----:B------:R-:W-:Y:S02]  /*04e0*/  ISETP.NE.AND P0, PT, R7, RZ, PT ;  /* 0x000000ff0700720c */ /* 0x000fe40003f05270 */
[----:B------:R-:W-:Y:S01]  /*04f0*/  @!P3 IADD3 R14, PT, PT, R14, -R23, RZ ;  /* 0x800000170e0eb210 */ /* 0x000fe20007ffe0ff */
[----:B------:R-:W-:-:S03]  /*0500*/  @!P1 IMAD.MOV R10, RZ, RZ, -R10 ;  /* 0x000000ffff0a9224 */ /* 0x000fc600078e0a0a */
[----:B------:R-:W-:Y:S02]  /*0510*/  @!P2 IADD3 R14, PT, PT, -R14, RZ, RZ ;  /* 0x000000ff0e0ea210 */ /* 0x000fe40007ffe1ff */
[C---:B------:R-:W-:Y:S02]  /*0520*/  SEL R25, R5.reuse, R10, !P0 ;  /* 0x0000000a05197207 */ /* 0x040fe40004000000 */
[----:B------:R-:W-:Y:S02]  /*0530*/  SEL R26, R5, R14, !P0 ;  /* 0x0000000e051a7207 */ /* 0x000fe40004000000 */
[----:B------:R-:W1:Y:S03]  /*0540*/  LDC.64 R14, c[0x0][0x390] ;  /* 0x0000e400ff0e7b82 */ /* 0x000e660000000a00 */
[----:B------:R-:W-:-:S04]  /*0550*/  IMAD R19, R25, R7, R26 ;  /* 0x0000000719137224 */ /* 0x000fc800078e021a */
[----:B0-----:R-:W-:-:S05]  /*0560*/  IMAD.WIDE R18, R19, 0x4, R12 ;  /* 0x0000000413127825 */ /* 0x001fca00078e020c */
[----:B------:R0:W2:Y:S04]  /*0570*/  LDG.E R27, desc[UR8][R18.64] ;  /* 0x00000008121b7981 */ /* 0x0000a8000c1e1900 */
[----:B-1----:R-:W3:Y:S01]  /*0580*/  LDG.E.64 R16, desc[UR8][R14.64] ;  /* 0x000000080e107981 */ /* 0x002ee2000c1e1b00 */
[----:B------:R-:W-:Y:S01]  /*0590*/  VIADD R20, R8, 0x1 ;  /* 0x0000000108147836 */ /* 0x000fe20000000000 */
[----:B------:R-:W-:-:S04]  /*05a0*/  IADD3 R10, PT, PT, R0, R7, RZ ;  /* 0x00000007000a7210 */ /* 0x000fc80007ffe0ff */
[----:B------:R-:W-:Y:S02]  /*05b0*/  IABS R22, R20 ;  /* 0x0000001400167213 */ /* 0x000fe40000000000 */
[----:B------:R-:W-:-:S03]  /*05c0*/  IABS R24, R10 ;  /* 0x0000000a00187213 */ /* 0x000fc60000000000 */
[----:B------:R-:W-:-:S04]  /*05d0*/  IMAD.HI.U32 R21, R9, R22, RZ ;  /* 0x0000001609157227 */ /* 0x000fc800078e00ff */
[----:B0-----:R-:W-:Y:S01]  /*05e0*/  IMAD.HI.U32 R18, R9, R24, RZ ;  /* 0x0000001809127227 */ /* 0x001fe200078e00ff */
[----:B------:R-:W-:-:S03]  /*05f0*/  IADD3 R21, PT, PT, -R21, RZ, RZ ;  /* 0x000000ff15157210 */ /* 0x000fc60007ffe1ff */
[----:B------:R-:W-:Y:S02]  /*0600*/  IMAD.MOV R18, RZ, RZ, -R18 ;  /* 0x000000ffff127224 */ /* 0x000fe400078e0a12 */
[C---:B------:R-:W-:Y:S02]  /*0610*/  IMAD R22, R23.reuse, R21, R22 ;  /* 0x0000001517167224 */ /* 0x040fe400078e0216 */
[----:B------:R-:W-:-:S03]  /*0620*/  IMAD R18, R23, R18, R24 ;  /* 0x0000001217127224 */ /* 0x000fc600078e0218 */
[C---:B------:R-:W-:Y:S02]  /*0630*/  ISETP.GT.U32.AND P1, PT, R23.reuse, R22, PT ;  /* 0x000000161700720c */ /* 0x040fe40003f24070 */
[----:B------:R-:W-:-:S11]  /*0640*/  ISETP.GT.U32.AND P3, PT, R23, R18, PT ;  /* 0x000000121700720c */ /* 0x000fd60003f64070 */
[-C--:B------:R-:W-:Y:S02]  /*0650*/  @!P1 IADD3 R22, PT, PT, R22, -R23.reuse, RZ ;  /* 0x8000001716169210 */ /* 0x080fe40007ffe0ff */
[----:B------:R-:W-:Y:S02]  /*0660*/  ISETP.GE.AND P1, PT, R20, RZ, PT ;  /* 0x000000ff1400720c */ /* 0x000fe40003f26270 */
[----:B------:R-:W-:Y:S02]  /*0670*/  ISETP.GT.U32.AND P2, PT, R23, R22, PT ;  /* 0x000000161700720c */ /* 0x000fe40003f44070 */
[----:B------:R-:W-:-:S11]  /*0680*/  @!P3 IADD3 R18, PT, PT, R18, -R23, RZ ;  /* 0x800000171212b210 */ /* 0x000fd60007ffe0ff */
[----:B------:R-:W-:Y:S01]  /*0690*/  @!P2 IMAD.IADD R22, R22, 0x1, -R23 ;  /* 0x000000011616a824 */ /* 0x000fe200078e0a17 */
[----:B------:R-:W-:-:S04]  /*06a0*/  ISETP.GT.U32.AND P2, PT, R23, R18, PT ;  /* 0x000000121700720c */ /* 0x000fc80003f44070 */
[----:B------:R-:W-:Y:S02]  /*06b0*/  @!P1 IADD3 R22, PT, PT, -R22, RZ, RZ ;  /* 0x000000ff16169210 */ /* 0x000fe40007ffe1ff */
[----:B------:R-:W-:Y:S02]  /*06c0*/  ISETP.GE.AND P1, PT, R10, RZ, PT ;  /* 0x000000ff0a00720c */ /* 0x000fe40003f26270 */
[----:B------:R-:W-:-:S05]  /*06d0*/  SEL R22, R5, R22, !P0 ;  /* 0x0000001605167207 */ /* 0x000fca0004000000 */
[----:B------:R-:W-:Y:S01]  /*06e0*/  IMAD R29, R25, R7, R22 ;  /* 0x00000007191d7224 */ /* 0x000fe200078e0216 */
[----:B------:R-:W-:-:S03]  /*06f0*/  @!P2 IADD3 R18, PT, PT, R18, -R23, RZ ;  /* 0x800000171212a210 */ /* 0x000fc60007ffe0ff */
[----:B------:R-:W-:-:S04]  /*0700*/  IMAD.WIDE R28, R29, 0x4, R12 ;  /* 0x000000041d1c7825 */ /* 0x000fc800078e020c */
[----:B------:R-:W-:Y:S02]  /*0710*/  @!P1 IMAD.MOV R18, RZ, RZ, -R18 ;  /* 0x000000ffff129224 */ /* 0x000fe400078e0a12 */
[----:B------:R-:W4:Y:S03]  /*0720*/  LDG.E R28, desc[UR8][R28.64] ;  /* 0x000000081c1c7981 */ /* 0x000f26000c1e1900 */
[----:B------:R-:W-:-:S05]  /*0730*/  SEL R10, R5, R18, !P0 ;  /* 0x00000012050a7207 */ /* 0x000fca0004000000 */
[----:B------:R-:W-:-:S04]  /*0740*/  IMAD R19, R25, R7, R10 ;  /* 0x0000000719137224 */ /* 0x000fc800078e020a */
[----:B------:R-:W-:-:S05]  /*0750*/  IMAD.WIDE R18, R19, 0x4, R12 ;  /* 0x0000000413127825 */ /* 0x000fca00078e020c */
[----:B------:R-:W5:Y:S04]  /*0760*/  LDG.E R24, desc[UR8][R18.64] ;  /* 0x0000000812187981 */ /* 0x000f68000c1e1900 */
[----:B------:R-:W5:Y:S01]  /*0770*/  LDG.E.64 R18, desc[UR8][R14.64+0x10] ;  /* 0x000010080e127981 */ /* 0x000f62000c1e1b00 */
[----:B--2---:R-:W3:Y:S02]  /*0780*/  I2F.F64 R20, R27 ;  /* 0x0000001b00147312 */ /* 0x004ee40000201c00 */
[----:B---3--:R-:W-:Y:S01]  /*0790*/  DFMA R16, R20, R16, RZ ;  /* 0x000000101410722b */ /* 0x008fe200000000ff */
[----:B------:R-:W2:Y:S05]  /*07a0*/  LDG.E.64 R20, desc[UR8][R14.64+0x8] ;  /* 0x000008080e147981 */ /* 0x000eaa000c1e1b00 */
[----:B----4-:R-:W2:Y:S02]  /*07b0*/  I2F.F64 R28, R28 ;  /* 0x0000001c001c7312 */ /* 0x010ea40000201c00 */
[----:B--2---:R-:W-:-:S06]  /*07c0*/  DFMA R16, R28, R20, R16 ;  /* 0x000000141c10722b */ /* 0x004fcc0000000010 */
[----:B-----5:R-:W0:Y:S02]  /*07d0*/  I2F.F64 R20, R24 ;  /* 0x0000001800147312 */ /* 0x020e240000201c00 */
[----:B0-----:R-:W-:Y:S01]  /*07e0*/  DFMA R16, R20, R18, R16 ;  /* 0x000000121410722b */ /* 0x001fe20000000010 */
[----:B------:R-:W-:-:S04]  /*07f0*/  IADD3 R20, PT, PT, R8, 0x3, RZ ;  /* 0x0000000308147810 */ /* 0x000fc80007ffe0ff */
[----:B------:R-:W-:Y:S02]  /*0800*/  IABS R21, R20 ;  /* 0x0000001400157213 */ /* 0x000fe40000000000 */
[----:B------:R-:W-:-:S03]  /*0810*/  IADD3 R8, PT, PT, R8, 0x4, RZ ;  /* 0x0000000408087810 */ /* 0x000fc60007ffe0ff */
[----:B------:R-:W-:Y:S01]  /*0820*/  IMAD.HI.U32 R18, R9, R21, RZ ;  /* 0x0000001509127227 */ /* 0x000fe200078e00ff */
[----:B------:R-:W-:-:S03]  /*0830*/  IABS R28, R8 ;  /* 0x00000008001c7213 */ /* 0x000fc60000000000 */
[----:B------:R-:W-:-:S04]  /*0840*/  IMAD.MOV R18, RZ, RZ, -R18 ;  /* 0x000000ffff127224 */ /* 0x000fc800078e0a12 */
[----:B------:R-:W-:Y:S02]  /*0850*/  IMAD R18, R23, R18, R21 ;  /* 0x0000001217127224 */ /* 0x000fe400078e0215 */
[----:B------:R-:W-:-:S03]  /*0860*/  IMAD.HI.U32 R19, R9, R28, RZ ;  /* 0x0000001c09137227 */ /* 0x000fc600078e00ff */
[----:B------:R-:W-:Y:S02]  /*0870*/  ISETP.GT.U32.AND P1, PT, R23, R18, PT ;  /* 0x000000121700720c */ /* 0x000fe40003f24070 */
[----:B------:R-:W-:-:S05]  /*0880*/  IADD3 R19, PT, PT, -R19, RZ, RZ ;  /* 0x000000ff13137210 */ /* 0x000fca0007ffe1ff */
[----:B------:R-:W-:-:S05]  /*0890*/  IMAD R28, R23, R19, R28 ;  /* 0x00000013171c7224 */ /* 0x000fca00078e021c */
[----:B------:R-:W-:Y:S02]  /*08a0*/  ISETP.GT.U32.AND P2, PT, R23, R28, PT ;  /* 0x0000001c1700720c */ /* 0x000fe40003f44070 */
[----:B------:R-:W-:-:S04]  /*08b0*/  @!P1 IADD3 R18, PT, PT, R18, -R23, RZ ;  /* 0x8000001712129210 */ /* 0x000fc80007ffe0ff */
[----:B------:R-:W-:Y:S02]  /*08c0*/  ISETP.GT.U32.AND P1, PT, R23, R18, PT ;  /* 0x000000121700720c */ /* 0x000fe40003f24070 */
[----:B------:R-:W-:-:S05]  /*08d0*/  ISETP.GE.AND P3, PT, R20, RZ, PT ;  /* 0x000000ff1400720c */ /* 0x000fca0003f66270 */
[----:B------:R-:W-:-:S05]  /*08e0*/  @!P2 IMAD.IADD R28, R28, 0x1, -R23 ;  /* 0x000000011c1ca824 */ /* 0x000fca00078e0a17 */
[----:B------:R-:W-:Y:S02]  /*08f0*/  ISETP.GT.U32.AND P2, PT, R23, R28, PT ;  /* 0x0000001c1700720c */ /* 0x000fe40003f44070 */
[----:B------:R-:W-:Y:S02]  /*0900*/  @!P1 IADD3 R18, PT, PT, R18, -R23, RZ ;  /* 0x8000001712129210 */ /* 0x000fe40007ffe0ff */
[----:B------:R-:W-:Y:S02]  /*0910*/  ISETP.GE.AND P1, PT, R8, RZ, PT ;  /* 0x000000ff0800720c */ /* 0x000fe40003f26270 */
[----:B------:R-:W-:-:S04]  /*0920*/  @!P3 IADD3 R18, PT, PT, -R18, RZ, RZ ;  /* 0x000000ff1212b210 */ /* 0x000fc80007ffe1ff */
[----:B------:R-:W-:-:S03]  /*0930*/  SEL R24, R5, R18, !P0 ;  /* 0x0000001205187207 */ /* 0x000fc60004000000 */
[----:B------:R-:W-:Y:S02]  /*0940*/  @!P2 IMAD.IADD R28, R28, 0x1, -R23 ;  /* 0x000000011c1ca824 */ /* 0x000fe400078e0a17 */
[----:B------:R-:W-:-:S04]  /*0950*/  IMAD R21, R25, R7, R24 ;  /* 0x0000000719157224 */ /* 0x000fc800078e0218 */
[----:B------:R-:W-:Y:S01]  /*0960*/  IMAD.WIDE R20, R21, 0x4, R12 ;  /* 0x0000000415147825 */ /* 0x000fe200078e020c */
[----:B------:R-:W-:-:S04]  /*0970*/  @!P1 IADD3 R28, PT, PT, -R28, RZ, RZ ;  /* 0x000000ff1c1c9210 */ /* 0x000fc80007ffe1ff */
[----:B------:R-:W-:Y:S01]  /*0980*/  SEL R8, R5, R28, !P0 ;  /* 0x0000001c05087207 */ /* 0x000fe20004000000 */
[----:B------:R-:W2:Y:S04]  /*0990*/  LDG.E R20, desc[UR8][R20.64] ;  /* 0x0000000814147981 */ /* 0x000ea8000c1e1900 */
[----:B------:R-:W-:Y:S01]  /*09a0*/  IMAD R19, R25, R7, R8 ;  /* 0x0000000719137224 */ /* 0x000fe200078e0208 */
[----:B------:R-:W3:Y:S03]  /*09b0*/  LDG.E.64 R28, desc[UR8][R14.64+0x20] ;  /* 0x000020080e1c7981 */ /* 0x000ee6000c1e1b00 */
[----:B------:R-:W-:-:S05]  /*09c0*/  IMAD.WIDE R18, R19, 0x4, R12 ;  /* 0x0000000413127825 */ /* 0x000fca00078e020c */
[----:B------:R-:W4:Y:S04]  /*09d0*/  LDG.E R25, desc[UR8][R18.64] ;  /* 0x0000000812197981 */ /* 0x000f28000c1e1900 */
[----:B------:R-:W5:Y:S01]  /*09e0*/  LDG.E.64 R18, desc[UR8][R14.64+0x18] ;  /* 0x000018080e127981 */ /* 0x000f62000c1e1b00 */
[----:B--2---:R-:W5:Y:S02]  /*09f0*/  I2F.F64 R20, R20 ;  /* 0x0000001400147312 */ /* 0x004f640000201c00 */
[----:B-----5:R-:W-:-:S06]  /*0a00*/  DFMA R16, R20, R18, R16 ;  /* 0x000000121410722b */ /* 0x020fcc0000000010 */
[----:B----4-:R-:W3:Y:S02]  /*0a10*/  I2F.F64 R18, R25 ;  /* 0x0000001900127312 */ /* 0x010ee40000201c00 */
[----:B---3--:R-:W-:Y:S01]  /*0a20*/  DFMA R28, R18, R28, R16 ;  /* 0x0000001c121c722b */ /* 0x008fe20000000010 */
[----:B------:R-:W-:-:S04]  /*0a30*/  IADD3 R16, PT, PT, R11, 0x1, RZ ;  /* 0x000000010b107810 */ /* 0x000fc80007ffe0ff */
[----:B------:R-:W-:-:S05]  /*0a40*/  IABS R21, R16 ;  /* 0x0000001000157213 */ /* 0x000fca0000000000 */
[----:B------:R-:W-:-:S04]  /*0a50*/  IMAD.HI.U32 R17, R9, R21, RZ ;  /* 0x0000001509117227 */ /* 0x000fc800078e00ff */
[----:B------:R-:W-:-:S04]  /*0a60*/  IMAD.MOV R18, RZ, RZ, -R17 ;  /* 0x000000ffff127224 */ /* 0x000fc800078e0a11 */
[----:B------:R-:W-:-:S05]  /*0a70*/  IMAD R18, R23, R18, R21 ;  /* 0x0000001217127224 */ /* 0x000fca00078e0215 */
[----:B------:R-:W-:Y:S02]  /*0a80*/  ISETP.GT.U32.AND P1, PT, R23, R18, PT ;  /* 0x000000121700720c */ /* 0x000fe40003f24070 */
[----:B------:R-:W-:-:S11]  /*0a90*/  ISETP.GE.AND P2, PT, R16, RZ, PT ;  /* 0x000000ff1000720c */ /* 0x000fd60003f46270 */
[----:B------:R-:W-:-:S04]  /*0aa0*/  @!P1 IADD3 R18, PT, PT, R18, -R23, RZ ;  /* 0x8000001712129210 */ /* 0x000fc80007ffe0ff */
[----:B------:R-:W-:-:S13]  /*0ab0*/  ISETP.GT.U32.AND P1, PT, R23, R18, PT ;  /* 0x000000121700720c */ /* 0x000fda0003f24070 */
[----:B------:R-:W-:-:S05]  /*0ac0*/  @!P1 IADD3 R18, PT, PT, R18, -R23, RZ ;  /* 0x8000001712129210 */ /* 0x000fca0007ffe0ff */
[----:B------:R-:W-:-:S05]  /*0ad0*/  @!P2 IMAD.MOV R18, RZ, RZ, -R18 ;  /* 0x000000ffff12a224 */ /* 0x000fca00078e0a12 */
[----:B------:R-:W-:-:S05]  /*0ae0*/  SEL R20, R5, R18, !P0 ;  /* 0x0000001205147207 */ /* 0x000fca0004000000 */
[----:B------:R-:W-:-:S04]  /*0af0*/  IMAD R17, R20, R7, R26 ;  /* 0x0000000714117224 */ /* 0x000fc800078e021a */
[----:B------:R-:W-:-:S05]  /*0b00*/  IMAD.WIDE R16, R17, 0x4, R12 ;  /* 0x0000000411107825 */ /* 0x000fca00078e020c */
[----:B------:R-:W2:Y:S04]  /*0b10*/  LDG.E R21, desc[UR8][R16.64] ;  /* 0x0000000810157981 */ /* 0x000ea8000c1e1900 */
[----:B------:R-:W3:Y:S01]  /*0b20*/  LDG.E.64 R16, desc[UR8][R14.64+0x28] ;  /* 0x000028080e107981 */ /* 0x000ee2000c1e1b00 */
[----:B--2---:R-:W3:Y:S02]  /*0b30*/  I2F.F64 R18, R21 ;  /* 0x0000001500127312 */ /* 0x004ee40000201c00 */
[----:B---3--:R-:W-:Y:S01]  /*0b40*/  DFMA R28, R18, R16, R28 ;  /* 0x00000010121c722b */ /* 0x008fe2000000001c */
[----:B------:R-:W-:-:S04]  /*0b50*/  IMAD R19, R20, R7, R22 ;  /* 0x0000000714137224 */ /* 0x000fc800078e0216 */
[----:B------:R-:W-:Y:S02]  /*0b60*/  IMAD.WIDE R16, R19, 0x4, R12 ;  /* 0x0000000413107825 */ /* 0x000fe400078e020c */
[----:B------:R-:W2:Y:S04]  /*0b70*/  LDG.E.64 R18, desc[UR8][R14.64+0x30] ;  /* 0x000030080e127981 */ /* 0x000ea8000c1e1b00 */
[----:B------:R-:W3:Y:S02]  /*0b80*/  LDG.E R25, desc[UR8][R16.64] ;  /* 0x0000000810197981 */ /* 0x000ee4000c1e1900 */
[----:B---3--:R-:W2:Y:S02]  /*0b90*/  I2F.F64 R16, R25 ;  /* 0x0000001900107312 */ /* 0x008ea40000201c00 */
[----:B--2---:R-:W-:Y:S01]  /*0ba0*/  DFMA R18, R16, R18, R28 ;  /* 0x000000121012722b */ /* 0x004fe2000000001c */
[----:B------:R-:W-:-:S04]  /*0bb0*/  IMAD R29, R20, R7, R10 ;  /* 0x00000007141d7224 */ /* 0x000fc800078e020a */
[----:B------:R-:W-:-:S05]  /*0bc0*/  IMAD.WIDE R28, R29, 0x4, R12 ;  /* 0x000000041d1c7825 */ /* 0x000fca00078e020c */
[----:B------:R-:W2:Y:S04]  /*0bd0*/  LDG.E R27, desc[UR8][R28.64] ;  /* 0x000000081c1b7981 */ /* 0x000ea8000c1e1900 */
[----:B------:R-:W3:Y:S01]  /*0be0*/  LDG.E.64 R28, desc[UR8][R14.64+0x38] ;  /* 0x000038080e1c7981 */ /* 0x000ee2000c1e1b00 */
[----:B--2---:R-:W3:Y:S02]  /*0bf0*/  I2F.F64 R16, R27 ;  /* 0x0000001b00107312 */ /* 0x004ee40000201c00 */
[----:B---3--:R-:W-:Y:S01]  /*0c00*/  DFMA R28, R16, R28, R18 ;  /* 0x0000001c101c722b */ /* 0x008fe20000000012 */
[----:B------:R-:W-:-:S04]  /*0c10*/  IMAD R19, R20, R7, R24 ;  /* 0x0000000714137224 */ /* 0x000fc800078e0218 */
[----:B------:R-:W-:-:S05]  /*0c20*/  IMAD.WIDE R18, R19, 0x4, R12 ;  /* 0x0000000413127825 */ /* 0x000fca00078e020c */
[----:B------:R-:W2:Y:S01]  /*0c30*/  LDG.E R27, desc[UR8][R18.64] ;  /* 0x00000008121b7981 */ /* 0x000ea2000c1e1900 */
[----:B------:R-:W-:-:S04]  /*0c40*/  IMAD R17, R20, R7, R8 ;  /* 0x0000000714117224 */ /* 0x000fc800078e0208 */
[----:B------:R-:W-:-:S05]  /*0c50*/  IMAD.WIDE R16, R17, 0x4, R12 ;  /* 0x0000000411107825 */ /* 0x000fca00078e020c */
[----:B------:R0:W3:Y:S04]  /*0c60*/  LDG.E R25, desc[UR8][R16.64] ;  /* 0x0000000810197981 */ /* 0x0000e8000c1e1900 */
[----:B------:R-:W4:Y:S04]  /*0c70*/  LDG.E.64 R18, desc[UR8][R14.64+0x48] ;  /* 0x000048080e127981 */ /* 0x000f28000c1e1b00 */
[----:B------:R-:W0:Y:S01]  /*0c80*/  LDG.E.64 R16, desc[UR8][R14.64+0x40] ;  /* 0x000040080e107981 */ /* 0x000e22000c1e1b00 */
[----:B--2---:R-:W0:Y:S02]  /*0c90*/  I2F.F64 R20, R27 ;  /* 0x0000001b00147312 */ /* 0x004e240000201c00 */
[----:B0-----:R-:W-:-:S06]  /*0ca0*/  DFMA R16, R20, R16, R28 ;  /* 0x000000101410722b */ /* 0x001fcc000000001c */
[----:B---3--:R-:W4:Y:S02]  /*0cb0*/  I2F.F64 R20, R25 ;  /* 0x0000001900147312 */ /* 0x008f240000201c00 */
[----:B----4-:R-:W-:Y:S01]  /*0cc0*/  DFMA R18, R20, R18, R16 ;  /* 0x000000121412722b */ /* 0x010fe20000000010 */
[----:B------:R-:W-:-:S04]  /*0cd0*/  IADD3 R20, PT, PT, R3, R7, RZ ;  /* 0x0000000703147210 */ /* 0x000fc80007ffe0ff */
[----:B------:R-:W-:-:S05]  /*0ce0*/  IABS R28, R20 ;  /* 0x00000014001c7213 */ /* 0x000fca0000000000 */
[----:B------:R-:W-:-:S05]  /*0cf0*/  IMAD.HI.U32 R21, R9, R28, RZ ;  /* 0x0000001c09157227 */ /* 0x000fca00078e00ff */
[----:B------:R-:W-:-:S05]  /*0d00*/  IADD3 R21, PT, PT, -R21, RZ, RZ ;  /* 0x000000ff15157210 */ /* 0x000fca0007ffe1ff */
[----:B------:R-:W-:-:S05]  /*0d10*/  IMAD R16, R23, R21, R28 ;  /* 0x0000001517107224 */ /* 0x000fca00078e021c */
[----:B------:R-:W-:Y:S02]  /*0d20*/  ISETP.GT.U32.AND P1, PT, R23, R16, PT ;  /* 0x000000101700720c */ /* 0x000fe40003f24070 */
[----:B------:R-:W-:-:S11]  /*0d30*/  ISETP.GE.AND P2, PT, R20, RZ, PT ;  /* 0x000000ff1400720c */ /* 0x000fd60003f46270 */
[----:B------:R-:W-:-:S05]  /*0d40*/  @!P1 IMAD.IADD R16, R16, 0x1, -R23 ;  /* 0x0000000110109824 */ /* 0x000fca00078e0a17 */
[----:B------:R-:W-:-:S13]  /*0d50*/  ISETP.GT.U32.AND P1, PT, R23, R16, PT ;  /* 0x000000101700720c */ /* 0x000fda0003f24070 */
[----:B------:R-:W-:-:S04]  /*0d60*/  @!P1 IADD3 R16, PT, PT, R16, -R23, RZ ;  /* 0x8000001710109210 */ /* 0x000fc80007ffe0ff */
[----:B------:R-:W-:-:S04]  /*0d70*/  @!P2 IADD3 R16, PT, PT, -R16, RZ, RZ ;  /* 0x000000ff1010a210 */ /* 0x000fc80007ffe1ff */
        /* <DEDUP_REMOVED lines=25> */
[----:B------:R-:W-:-:S05]  /*0f10*/  VIADD R20, R11, 0x3 ;  /* 0x000000030b147836 */ /* 0x000fca0000000000 */
[----:B------:R-:W-:-:S05]  /*0f20*/  IABS R28, R20 ;  /* 0x00000014001c7213 */ /* 0x000fca0000000000 */
[----:B------:R-:W-:-:S05]  /*0f30*/  IMAD.HI.U32 R21, R9, R28, RZ ;  /* 0x0000001c09157227 */ /* 0x000fca00078e00ff */
[----:B------:R-:W-:-:S05]  /*0f40*/  IADD3 R21, PT, PT, -R21, RZ, RZ ;  /* 0x000000ff15157210 */ /* 0x000fca0007ffe1ff */
[----:B------:R-:W-:-:S05]  /*0f50*/  IMAD R16, R23, R21, R28 ;  /* 0x0000001517107224 */ /* 0x000fca00078e021c */
[----:B------:R-:W-:Y:S02]  /*0f60*/  ISETP.GT.U32.AND P1, PT, R23, R16, PT ;  /* 0x000000101700720c */ /* 0x000fe40003f24070 */
[----:B------:R-:W-:-:S11]  /*0f70*/  ISETP.GE.AND P2, PT, R20, RZ, PT ;  /* 0x000000ff1400720c */ /* 0x000fd60003f46270 */
[----:B------:R-:W-:-:S04]  /*0f80*/  @!P1 IADD3 R16, PT, PT, R16, -R23, RZ ;  /* 0x8000001710109210 */ /* 0x000fc80007ffe0ff */
[----:B------:R-:W-:-:S13]  /*0f90*/  ISETP.GT.U32.AND P1, PT, R23, R16, PT ;  /* 0x000000101700720c */ /* 0x000fda0003f24070 */
[----:B------:R-:W-:-:S05]  /*0fa0*/  @!P1 IMAD.IADD R16, R16, 0x1, -R23 ;  /* 0x0000000110109824 */ /* 0x000fca00078e0a17 */
[----:B------:R-:W-:-:S04]  /*0fb0*/  @!P2 IADD3 R16, PT, PT, -R16, RZ, RZ ;  /* 0x000000ff1010a210 */ /* 0x000fc80007ffe1ff */
[----:B------:R-:W-:Y:S02]  /*0fc0*/  SEL R25, R5, R16, !P0 ;  /* 0x0000001005197207 */ /* 0x000fe40004000000 */
[----:B------:R-:W2:Y:S03]  /*0fd0*/  LDG.E.64 R16, desc[UR8][R14.64+0x78] ;  /* 0x000078080e107981 */ /* 0x000ea6000c1e1b00 */
[----:B------:R-:W-:-:S04]  /*0fe0*/  IMAD R29, R25, R7, R26 ;  /* 0x00000007191d7224 */ /* 0x000fc800078e021a */
[----:B------:R-:W-:-:S05]  /*0ff0*/  IMAD.WIDE R28, R29, 0x4, R12 ;  /* 0x000000041d1c7825 */ /* 0x000fca00078e020c */
[----:B------:R-:W3:Y:S02]  /*1000*/  LDG.E R27, desc[UR8][R28.64] ;  /* 0x000000081c1b7981 */ /* 0x000ee4000c1e1900 */
[----:B---3--:R-:W2:Y:S02]  /*1010*/  I2F.F64 R20, R27 ;  /* 0x0000001b00147312 */ /* 0x008ea40000201c00 */
[----:B--2---:R-:W-:Y:S01]  /*1020*/  DFMA R18, R20, R16, R18 ;  /* 0x000000101412722b */ /* 0x004fe20000000012 */
[----:B------:R-:W-:Y:S01]  /*1030*/  IMAD R17, R25, R7, R22 ;  /* 0x0000000719117224 */ /* 0x000fe200078e0216 */
[----:B------:R-:W2:Y:S03]  /*1040*/  LDG.E.64 R20, desc[UR8][R14.64+0x80] ;  /* 0x000080080e147981 */ /* 0x000ea6000c1e1b00 */
[----:B------:R-:W-:-:S05]  /*1050*/  IMAD.WIDE R28, R17, 0x4, R12 ;  /* 0x00000004111c7825 */ /* 0x000fca00078e020c */
[----:B------:R-:W3:Y:S02]  /*1060*/  LDG.E R27, desc[UR8][R28.64] ;  /* 0x000000081c1b7981 */ /* 0x000ee4000c1e1900 */
[----:B---3--:R-:W2:Y:S02]  /*1070*/  I2F.F64 R16, R27 ;  /* 0x0000001b00107312 */ /* 0x008ea40000201c00 */
[----:B--2---:R-:W-:Y:S01]  /*1080*/  DFMA R20, R16, R20, R18 ;  /* 0x000000141014722b */ /* 0x004fe20000000012 */
[----:B------:R-:W-:-:S04]  /*1090*/  IMAD R17, R25, R7, R10 ;  /* 0x0000000719117224 */ /* 0x000fc800078e020a */
[----:B------:R-:W-:Y:S02]  /*10a0*/  IMAD.WIDE R28, R17, 0x4, R12 ;  /* 0x00000004111c7825 */ /* 0x000fe400078e020c */
[----:B------:R-:W2:Y:S04]  /*10b0*/  LDG.E.64 R16, desc[UR8][R14.64+0x88] ;  /* 0x000088080e107981 */ /* 0x000ea8000c1e1b00 */
[----:B------:R-:W3:Y:S02]  /*10c0*/  LDG.E R18, desc[UR8][R28.64] ;  /* 0x000000081c127981 */ /* 0x000ee4000c1e1900 */
[----:B---3--:R-:W2:Y:S02]  /*10d0*/  I2F.F64 R18, R18 ;  /* 0x0000001200127312 */ /* 0x008ea40000201c00 */
[----:B--2---:R-:W-:Y:S01]  /*10e0*/  DFMA R16, R18, R16, R20 ;  /* 0x000000101210722b */ /* 0x004fe20000000014 */
[----:B------:R-:W-:-:S04]  /*10f0*/  IMAD R19, R25, R7, R24 ;  /* 0x0000000719137224 */ /* 0x000fc800078e0218 */
[----:B------:R-:W-:Y:S02]  /*1100*/  IMAD.WIDE R28, R19, 0x4, R12 ;  /* 0x00000004131c7825 */ /* 0x000fe400078e020c */
[----:B------:R-:W2:Y:S04]  /*1110*/  LDG.E.64 R18, desc[UR8][R14.64+0x90] ;  /* 0x000090080e127981 */ /* 0x000ea8000c1e1b00 */
[----:B------:R-:W3:Y:S01]  /*1120*/  LDG.E R20, desc[UR8][R28.64] ;  /* 0x000000081c147981 */ /* 0x000ee2000c1e1900 */
[----:B------:R-:W-:-:S04]  /*1130*/  IADD3 R11, PT, PT, R11, 0x4, RZ ;  /* 0x000000040b0b7810 */ /* 0x000fc80007ffe0ff */
[----:B------:R-:W-:Y:S01]  /*1140*/  ISETP.GE.AND P2, PT, R11, RZ, PT ;  /* 0x000000ff0b00720c */ /* 0x000fe20003f46270 */
[----:B---3--:R-:W2:Y:S02]  /*1150*/  I2F.F64 R20, R20 ;  /* 0x0000001400147312 */ /* 0x008ea40000201c00 */
[----:B--2---:R-:W-:Y:S01]  /*1160*/  DFMA R16, R20, R18, R16 ;  /* 0x000000121410722b */ /* 0x004fe20000000010 */
[----:B------:R-:W-:Y:S01]  /*1170*/  IABS R19, R11 ;  /* 0x0000000b00137213 */ /* 0x000fe20000000000 */
[----:B------:R-:W2:Y:S04]  /*1180*/  LDG.E.64 R20, desc[UR8][R14.64+0x98] ;  /* 0x000098080e147981 */ /* 0x000ea8000c1e1b00 */
[----:B------:R-:W-:-:S04]  /*1190*/  IMAD.HI.U32 R9, R9, R19, RZ ;  /* 0x0000001309097227 */ /* 0x000fc800078e00ff */
[----:B------:R-:W-:-:S04]  /*11a0*/  IMAD.MOV R18, RZ, RZ, -R9 ;  /* 0x000000ffff127224 */ /* 0x000fc800078e0a09 */
[----:B------:R-:W-:-:S05]  /*11b0*/  IMAD R9, R23, R18, R19 ;  /* 0x0000001217097224 */ /* 0x000fca00078e0213 */
[----:B------:R-:W-:-:S13]  /*11c0*/  ISETP.GT.U32.AND P1, PT, R23, R9, PT ;  /* 0x000000091700720c */ /* 0x000fda0003f24070 */
[----:B------:R-:W-:-:S04]  /*11d0*/  @!P1 IADD3 R9, PT, PT, R9, -R23, RZ ;  /* 0x8000001709099210 */ /* 0x000fc80007ffe0ff */
[----:B------:R-:W-:Y:S01]  /*11e0*/  ISETP.GT.U32.AND P1, PT, R23, R9, PT ;  /* 0x000000091700720c */ /* 0x000fe20003f24070 */
[----:B------:R-:W-:-:S04]  /*11f0*/  IMAD R19, R25, R7, R8 ;  /* 0x0000000719137224 */ /* 0x000fc800078e0208 */
[----:B------:R-:W-:-:S05]  /*1200*/  IMAD.WIDE R18, R19, 0x4, R12 ;  /* 0x0000000413127825 */ /* 0x000fca00078e020c */
[----:B------:R-:W3:Y:S03]  /*1210*/  LDG.E R27, desc[UR8][R18.64] ;  /* 0x00000008121b7981 */ /* 0x000ee6000c1e1900 */
[----:B------:R-:W-:-:S05]  /*1220*/  @!P1 IADD3 R9, PT, PT, R9, -R23, RZ ;  /* 0x8000001709099210 */ /* 0x000fca0007ffe0ff */
[----:B------:R-:W-:Y:S01]  /*1230*/  @!P2 IMAD.MOV R9, RZ, RZ, -R9 ;  /* 0x000000ffff09a224 */ /* 0x000fe200078e0a09 */
[----:B------:R-:W4:Y:S04]  /*1240*/  LDG.E.64 R18, desc[UR8][R14.64+0xa0] ;  /* 0x0000a0080e127981 */ /* 0x000f28000c1e1b00 */
[----:B------:R-:W-:-:S05]  /*1250*/  SEL R9, R5, R9, !P0 ;  /* 0x0000000905097207 */ /* 0x000fca0004000000 */
[----:B------:R-:W-:-:S04]  /*1260*/  IMAD R29, R9, R7, R26 ;  /* 0x00000007091d7224 */ /* 0x000fc800078e021a */
[----:B------:R-:W-:-:S06]  /*1270*/  IMAD.WIDE R28, R29, 0x4, R12 ;  /* 0x000000041d1c7825 */ /* 0x000fcc00078e020c */
[----:B------:R-:W5:Y:S01]  /*1280*/  LDG.E R28, desc[UR8][R28.64] ;  /* 0x000000081c1c7981 */ /* 0x000f62000c1e1900 */
[----:B------:R-:W-:-:S04]  /*1290*/  IMAD R23, R9, R7, R22 ;  /* 0x0000000709177224 */ /* 0x000fc800078e0216 */
[----:B------:R-:W-:-:S04]  /*12a0*/  IMAD.WIDE R22, R23, 0x4, R12 ;  /* 0x0000000417167825 */ /* 0x000fc800078e020c */
[----:B------:R-:W-:Y:S02]  /*12b0*/  IMAD R11, R9, R7, R10 ;  /* 0x00000007090b7224 */ /* 0x000fe400078e020a */
[----:B------:R-:W4:Y:S02]  /*12c0*/  LDG.E R22, desc[UR8][R22.64] ;  /* 0x0000000816167981 */ /* 0x000f24000c1e1900 */
[----:B------:R-:W-:-:S04]  /*12d0*/  IMAD.WIDE R10, R11, 0x4, R12 ;  /* 0x000000040b0a7825 */ /* 0x000fc800078e020c */
[----:B------:R-:W-:Y:S02]  /*12e0*/  IMAD R25, R9, R7, R24 ;  /* 0x0000000709197224 */ /* 0x000fe400078e0218 */
[----:B------:R-:W4:Y:S02]  /*12f0*/  LDG.E R10, desc[UR8][R10.64] ;  /* 0x000000080a0a7981 */ /* 0x000f24000c1e1900 */
[----:B------:R-:W-:-:S06]  /*1300*/  IMAD.WIDE R24, R25, 0x4, R12 ;  /* 0x0000000419187825 */ /* 0x000fcc00078e020c */
[----:B------:R-:W4:Y:S01]  /*1310*/  LDG.E R24, desc[UR8][R24.64] ;  /* 0x0000000818187981 */ /* 0x000f22000c1e1900 */
[----:B---3--:R-:W2:Y:S02]  /*1320*/  I2F.F64 R26, R27 ;  /* 0x0000001b001a7312 */ /* 0x008ea40000201c00 */
[----:B--2---:R-:W-:Y:S01]  /*1330*/  DFMA R16, R26, R20, R16 ;  /* 0x000000141a10722b */ /* 0x004fe20000000010 */
[----:B------:R-:W-:Y:S02]  /*1340*/  IMAD R27, R9, R7, R8 ;  /* 0x00000007091b7224 */ /* 0x000fe400078e0208 */
[----:B------:R-:W2:Y:S03]  /*1350*/  LDG.E.64 R8, desc[UR8][R14.64+0xa8] ;  /* 0x0000a8080e087981 */ /* 0x000ea6000c1e1b00 */
[----:B-----5:R0:W4:Y:S01]  /*1360*/  I2F.F64 R20, R28 ;  /* 0x0000001c00147312 */ /* 0x0201220000201c00 */
[----:B------:R-:W-:-:S06]  /*1370*/  IMAD.WIDE R26, R27, 0x4, R12 ;  /* 0x000000041b1a7825 */ /* 0x000fcc00078e020c */
[----:B------:R-:W3:Y:S04]  /*1380*/  LDG.E R26, desc[UR8][R26.64] ;  /* 0x000000081a1a7981 */ /* 0x000ee8000c1e1900 */
[----:B0-----:R-:W5:Y:S01]  /*1390*/  LDG.E.64 R28, desc[UR8][R14.64+0xc0] ;  /* 0x0000c0080e1c7981 */ /* 0x001f62000c1e1b00 */
[----:B----4-:R-:W-:-:S03]  /*13a0*/  DFMA R18, R20, R18, R16 ;  /* 0x000000121412722b */ /* 0x010fc60000000010 */
[----:B------:R-:W4:Y:S04]  /*13b0*/  LDG.E.64 R16, desc[UR8][R14.64+0xb0] ;  /* 0x0000b0080e107981 */ /* 0x000f28000c1e1b00 */
[----:B------:R-:W5:Y:S01]  /*13c0*/  LDG.E.64 R20, desc[UR8][R14.64+0xb8] ;  /* 0x0000b8080e147981 */ /* 0x000f62000c1e1b00 */
[----:B------:R-:W2:Y:S08]  /*13d0*/  I2F.F64 R22, R22 ;  /* 0x0000001600167312 */ /* 0x000eb00000201c00 */
[----:B------:R-:W4:Y:S01]  /*13e0*/  I2F.F64 R10, R10 ;  /* 0x0000000a000a7312 */ /* 0x000f220000201c00 */
[----:B------:R-:W-:Y:S01]  /*13f0*/  UMOV UR6, 0xeb1c432d ;  /* 0xeb1c432d00067882 */ /* 0x000fe20000000000 */
[----:B------:R-:W-:Y:S01]  /*1400*/  UMOV UR7, 0x3f1a36e2 ;  /* 0x3f1a36e200077882 */ /* 0x000fe20000000000 */
[----:B--2---:R-:W-:-:S05]  /*1410*/  DFMA R8, R22, R8, R18 ;  /* 0x000000081608722b */ /* 0x004fca0000000012 */
[----:B------:R-:W5:Y:S03]  /*1420*/  I2F.F64 R18, R24 ;  /* 0x0000001800127312 */ /* 0x000f660000201c00 */
[----:B----4-:R-:W-:-:S05]  /*1430*/  DFMA R8, R10, R16, R8 ;  /* 0x000000100a08722b */ /* 0x010fca0000000008 */
[----:B---3--:R-:W0:Y:S03]  /*1440*/  I2F.F64 R16, R26 ;  /* 0x0000001a00107312 */ /* 0x008e260000201c00 */
[----:B-----5:R-:W-:-:S08]  /*1450*/  DFMA R8, R18, R20, R8 ;  /* 0x000000141208722b */ /* 0x020fd00000000008 */
[----:B0-----:R-:W-:-:S08]  /*1460*/  DFMA R16, R16, R28, R8 ;  /* 0x0000001c1010722b */ /* 0x001fd00000000008 */
[----:B------:R-:W-:-:S14]  /*1470*/  DSETP.GT.AND P1, PT, R16, UR6, PT ;  /* 0x0000000610007e2a */ /* 0x000fdc000bf24000 */
[----:B------:R-:W0:Y:S01]  /*1480*/  @P1 LDC.64 R8, c[0x0][0x388] ;  /* 0x0000e200ff081b82 */ /* 0x000e220000000a00 */
[----:B------:R-:W-:Y:S01]  /*1490*/  @P1 IMAD R11, R3, R7, R0 ;  /* 0x00000007030b1224 */ /* 0x000fe200078e0200 */
[----:B------:R-:W-:-:S03]  /*14a0*/  @P1 MOV R15, 0x1 ;  /* 0x00000001000f1802 */ /* 0x000fc60000000f00 */
[----:B0-----:R-:W-:-:S05]  /*14b0*/  @P1 IMAD.WIDE R8, R11, 0x4, R8 ;  /* 0x000000040b081825 */ /* 0x001fca00078e0208 */
[----:B------:R0:W-:Y:S01]  /*14c0*/  @P1 STG.E desc[UR8][R8.64], R15 ;  /* 0x0000000f08001986 */ /* 0x0001e2000c101908 */
[----:B------:R-:W-:Y:S05]  /*14d0*/  @P1 BRA `(.L_x_1) ;  /* 0x00000000003c1947 */ /* 0x000fea0003800000 */
[----:B------:R-:W-:Y:S01]  /*14e0*/  UMOV UR6, 0xeb1c432d ;  /* 0xeb1c432d00067882 */ /* 0x000fe20000000000 */
[----:B------:R-:W-:Y:S02]  /*14f0*/  UMOV UR7, 0x3f1a36e2 ;  /* 0x3f1a36e200077882 */ /* 0x000fe40000000000 */
[----:B------:R-:W-:-:S14]  /*1500*/  DSETP.GEU.AND P1, PT, R16, -UR6, PT ;  /* 0x8000000610007e2a */ /* 0x000fdc000bf2e000 */
[----:B0-----:R-:W0:Y:S01]  /*1510*/  @!P1 LDC.64 R8, c[0x0][0x388] ;  /* 0x0000e200ff089b82 */ /* 0x001e220000000a00 */
[----:B------:R-:W-:Y:S01]  /*1520*/  @!P1 IMAD R15, R3, R7, R0 ;  /* 0x00000007030f9224 */ /* 0x000fe200078e0200 */
[----:B------:R-:W-:-:S03]  /*1530*/  @!P1 MOV R11, 0xffffffff ;  /* 0xffffffff000b9802 */ /* 0x000fc60000000f00 */
[----:B0-----:R-:W-:-:S05]  /*1540*/  @!P1 IMAD.WIDE R8, R15, 0x4, R8 ;  /* 0x000000040f089825 */ /* 0x001fca00078e0208 */
[----:B------:R1:W-:Y:S01]  /*1550*/  @!P1 STG.E desc[UR8][R8.64], R11 ;  /* 0x0000000b08009986 */ /* 0x0003e2000c101908 */
[----:B------:R-:W-:Y:S05]  /*1560*/  @!P1 BRA `(.L_x_1) ;  /* 0x0000000000189947 */ /* 0x000fea0003800000 */
[----:B------:R-:W-:Y:S01]  /*1570*/  IMAD R7, R3, R7, R0 ;  /* 0x0000000703077224 */ /* 0x000fe200078e0200 */
[----:B-1----:R-:W0:Y:S03]  /*1580*/  LDC.64 R8, c[0x0][0x388] ;  /* 0x0000e200ff087b82 */ /* 0x002e260000000a00 */
[----:B------:R-:W-:-:S06]  /*1590*/  IMAD.WIDE R12, R7, 0x4, R12 ;  /* 0x00000004070c7825 */ /* 0x000fcc00078e020c */
[----:B------:R-:W2:Y:S01]  /*15a0*/  LDG.E R13, desc[UR8][R12.64] ;  /* 0x000000080c0d7981 */ /* 0x000ea2000c1e1900 */
[----:B0-----:R-:W-:-:S05]  /*15b0*/  IMAD.WIDE R8, R7, 0x4, R8 ;  /* 0x0000000407087825 */ /* 0x001fca00078e0208 */
[----:B--2---:R2:W-:Y:S02]  /*15c0*/  STG.E desc[UR8][R8.64], R13 ;  /* 0x0000000d08007986 */ /* 0x0045e4000c101908 */
.L_x_1:
[----:B------:R-:W-:Y:S05]  /*15d0*/  BSYNC.RECONVERGENT B0 ;  /* 0x0000000000007941 */ /* 0x000fea0003800200 */
.L_x_0:
[----:B------:R-:W3:Y:S01]  /*15e0*/  LDC R10, c[0x0][0x398] ;  /* 0x0000e600ff0a7b82 */ /* 0x000ee20000000800 */
[----:B-1----:R-:W-:Y:S01]  /*15f0*/  IADD3 R11, PT, PT, R0, UR5, RZ ;  /* 0x00000005000b7c10 */ /* 0x002fe2000fffe0ff */
[----:B0-2---:R-:W-:Y:S01]  /*1600*/  IMAD.MOV.U32 R8, RZ, RZ, RZ ;  /* 0x000000ffff087224 */ /* 0x005fe200078e00ff */
[----:B------:R-:W-:Y:S02]  /*1610*/  UIADD3 UR4, UPT, UPT, UR4, 0x1, URZ ;  /* 0x0000000104047890 */ /* 0x000fe4000fffe0ff */
[----:B------:R-:W-:Y:S02]  /*1620*/  IABS R14, R11 ;  /* 0x0000000b000e7213 */ /* 0x000fe40000000000 */
[----:B---3--:R-:W-:-:S04]  /*1630*/  IABS R12, R10 ;  /* 0x0000000a000c7213 */ /* 0x008fc80000000000 */
[----:B------:R-:W0:Y:S08]  /*1640*/  I2F.RP R13, R12 ;  /* 0x0000000c000d7306 */ /* 0x000e300000209400 */
[----:B0-----:R-:W0:Y:S02]  /*1650*/  MUFU.RCP R13, R13 ;  /* 0x0000000d000d7308 */ /* 0x001e240000001000 */
[----:B0-----:R-:W-:-:S06]  /*1660*/  VIADD R9, R13, 0xffffffe ;  /* 0x0ffffffe0d097836 */ /* 0x001fcc0000000000 */
[----:B------:R-:W0:Y:S02]  /*1670*/  F2I.FTZ.U32.TRUNC.NTZ R9, R9 ;  /* 0x0000000900097305 */ /* 0x000e24000021f000 */
[----:B0-----:R-:W-:-:S05]  /*1680*/  IADD3 R7, PT, PT, RZ, -R9, RZ ;  /* 0x80000009ff077210 */ /* 0x001fca0007ffe0ff */
[----:B------:R-:W-:-:S04]  /*1690*/  IMAD R7, R7, R12, RZ ;  /* 0x0000000c07077224 */ /* 0x000fc800078e02ff */
[----:B------:R-:W-:Y:S01]  /*16a0*/  IMAD.HI.U32 R0, R9, R7, R8 ;  /* 0x0000000709007227 */ /* 0x000fe200078e0008 */
[----:B------:R-:W-:-:S05]  /*16b0*/  MOV R7, R14 ;  /* 0x0000000e00077202 */ /* 0x000fca0000000f00 */
[----:B------:R-:W-:-:S05]  /*16c0*/  IMAD.HI.U32 R0, R0, R7, RZ ;  /* 0x0000000700007227 */ /* 0x000fca00078e00ff */
[----:B------:R-:W-:-:S05]  /*16d0*/  IADD3 R8, PT, PT, -R0, RZ, RZ ;  /* 0x000000ff00087210 */ /* 0x000fca0007ffe1ff */
[----:B------:R-:W-:-:S05]  /*16e0*/  IMAD R7, R12, R8, R7 ;  /* 0x000000080c077224 */ /* 0x000fca00078e0207 */
[----:B------:R-:W-:-:S13]  /*16f0*/  ISETP.GT.U32.AND P2, PT, R12, R7, PT ;  /* 0x000000070c00720c */ /* 0x000fda0003f44070 */
[----:B------:R-:W-:Y:S01]  /*1700*/  @!P2 IMAD.IADD R7, R7, 0x1, -R12 ;  /* 0x000000010707a824 */ /* 0x000fe200078e0a0c */
[----:B------:R-:W-:Y:S02]  /*1710*/  @!P2 IADD3 R0, PT, PT, R0, 0x1, RZ ;  /* 0x000000010000a810 */ /* 0x000fe40007ffe0ff */
[----:B------:R-:W-:Y:S02]  /*1720*/  ISETP.LE.U32.AND P2, PT, R2, UR4, PT ;  /* 0x0000000402007c0c */ /* 0x000fe4000bf43070 */
[----:B------:R-:W-:Y:S02]  /*1730*/  ISETP.GE.U32.AND P1, PT, R7, R12, PT ;  /* 0x0000000c0700720c */ /* 0x000fe40003f26070 */
[----:B------:R-:W-:-:S04]  /*1740*/  LOP3.LUT R7, R11, R10, RZ, 0x3c, !PT ;  /* 0x0000000a0b077212 */ /* 0x000fc800078e3cff */
[----:B------:R-:W-:-:S07]  /*1750*/  ISETP.GE.AND P3, PT, R7, RZ, PT ;  /* 0x000000ff0700720c */ /* 0x000fce0003f66270 */
[----:B------:R-:W-:-:S06]  /*1760*/  @P1 IADD3 R0, PT, PT, R0, 0x1, RZ ;  /* 0x0000000100001810 */ /* 0x000fcc0007ffe0ff */
[----:B------:R-:W-:-:S05]  /*1770*/  @!P3 IMAD.MOV R0, RZ, RZ, -R0 ;  /* 0x000000ffff00b224 */ /* 0x000fca00078e0a00 */
[----:B------:R-:W-:-:S04]  /*1780*/  SEL R0, R5, R0, !P0 ;  /* 0x0000000005007207 */ /* 0x000fc80004000000 */
[C---:B------:R-:W-:Y:S02]  /*1790*/  ISETP.GT.AND P1, PT, R0.reuse, RZ, PT ;  /* 0x000000ff0000720c */ /* 0x040fe40003f24270 */
[----:B------:R-:W-:Y:S02]  /*17a0*/  IADD3 R0, PT, PT, -R0, RZ, RZ ;  /* 0x000000ff00007210 */ /* 0x000fe40007ffe1ff */
[----:B------:R-:W-:-:S03]  /*17b0*/  SEL R8, R6, RZ, P1 ;  /* 0x000000ff06087207 */ /* 0x000fc60000800000 */
[----:B------:R-:W-:Y:S01]  /*17c0*/  IMAD R0, R10, R0, R11 ;  /* 0x000000000a007224 */ /* 0x000fe200078e020b */
[----:B------:R-:W-:Y:S01]  /*17d0*/  IADD3 R3, PT, PT, R8, R3, RZ ;  /* 0x0000000308037210 */ /* 0x000fe20007ffe0ff */
[----:B------:R-:W-:Y:S06]  /*17e0*/  @!P2 BRA `(.L_x_2) ;  /* 0xffffffe800aca947 */ /* 0x000fec000383ffff */
[----:B------:R-:W-:Y:S05]  /*17f0*/  EXIT ;  /* 0x000000000000794d */ /* 0x000fea0003800000 */
.L_x_3:
[----:B------:R-:W-:-:S00]  /*1800*/  BRA `(.L_x_3) ;  /* 0xfffffffc00fc7947 */ /* 0x000fc0000383ffff */
[----:B------:R-:W-:-:S00]  /*1810*/  NOP ;  /* 0x0000000000007918 */ /* 0x000fc00000000000 */
        /* <DEDUP_REMOVED lines=14> */
.L_x_4:


//--------------------- .nv.shared.reserved.0     --------------------------
	.section	.nv.shared.reserved.0,"aw",@nobits
	.weak		__nv_reservedSMEM_offset_0_alias
	.size		__nv_reservedSMEM_offset_0_alias, 0, 64
	.other		__nv_reservedSMEM_offset_0_alias,@"STO_CUDA_RESERVED_SHARED STV_DEFAULT"
__nv_reservedSMEM_offset_0_alias:
	.zero		0
	.zero		64


//--------------------- .nv.constant0._Z11calc_momentPiS_Pdi --------------------------
	.section	.nv.constant0._Z11calc_momentPiS_Pdi,"a",@progbits
	.sectionflags	@""
	.align	4
.nv.constant0._Z11calc_momentPiS_Pdi:
	.zero		924


//--------------------- SYMBOLS --------------------------

	.type		.nv.reservedSmem.offset0,@object
	.size		.nv.reservedSmem.offset0,0x4
